//
// Generated by NVIDIA NVVM Compiler
//
// Compiler Build ID: CL-36424714
// Cuda compilation tools, release 13.0, V13.0.88
// Based on NVVM 20.0.0
//

.version 9.0
.target sm_100
.address_size 64

	// .globl	_Z12vectorAddGPUPfS_S_i

.visible .entry _Z12vectorAddGPUPfS_S_i(
	.param .u64 .ptr .align 1 _Z12vectorAddGPUPfS_S_i_param_0,
	.param .u64 .ptr .align 1 _Z12vectorAddGPUPfS_S_i_param_1,
	.param .u64 .ptr .align 1 _Z12vectorAddGPUPfS_S_i_param_2,
	.param .u32 _Z12vectorAddGPUPfS_S_i_param_3
)
{
	.reg .pred 	%p<2>;
	.reg .b32 	%r<6>;
	.reg .b32 	%f<4>;
	.reg .b64 	%rd<11>;

	ld.param.u64 	%rd1, [_Z12vectorAddGPUPfS_S_i_param_0];
	ld.param.u64 	%rd2, [_Z12vectorAddGPUPfS_S_i_param_1];
	ld.param.u64 	%rd3, [_Z12vectorAddGPUPfS_S_i_param_2];
	ld.param.u32 	%r2, [_Z12vectorAddGPUPfS_S_i_param_3];
	mov.u32 	%r3, %ctaid.x;
	mov.u32 	%r4, %ntid.x;
	mov.u32 	%r5, %tid.x;
	mad.lo.s32 	%r1, %r3, %r4, %r5;
	setp.ge.s32 	%p1, %r1, %r2;
	@%p1 bra 	$L__BB0_2;
	cvta.to.global.u64 	%rd4, %rd1;
	cvta.to.global.u64 	%rd5, %rd2;
	cvta.to.global.u64 	%rd6, %rd3;
	mul.wide.s32 	%rd7, %r1, 4;
	add.s64 	%rd8, %rd4, %rd7;
	ld.global.nc.f32 	%f1, [%rd8];
	add.s64 	%rd9, %rd5, %rd7;
	ld.global.nc.f32 	%f2, [%rd9];
	add.f32 	%f3, %f1, %f2;
	add.s64 	%rd10, %rd6, %rd7;
	st.global.f32 	[%rd10], %f3;
$L__BB0_2:
	ret;

}


// ===== COMPILED SASS (sm_100) =====

	.target	sm_100

	.elftype	@"ET_EXEC"


//--------------------- .note.nv.tkinfo           --------------------------
	.section	.note.nv.tkinfo,"",@"SHT_NOTE"
	.sectionflags	@"SHF_NOTE_NV_TKINFO"
	.tkinfo
        /*0018*/ 	.word	0x00000002
        /*0030*/ 	.string	""
        /*0030*/ 	.string	"ptxas"
        /*0030*/ 	.string	"Cuda compilation tools, release 13.0, V13.0.88"
        /*0030*/ 	.string	"Build cuda_13.0.r13.0/compiler.36424714_0"
        /*0030*/ 	.string	"-arch sm_100 -m 64 "



//--------------------- .note.nv.cuinfo           --------------------------
	.section	.note.nv.cuinfo,"",@"SHT_NOTE"
	.sectionflags	@"SHF_NOTE_NV_CUINFO"
        /*0018*/ 	.short	0x0002
        /*001a*/ 	.short	0x0064
        /*001c*/ 	.short	0x0082
	.zero		2


//--------------------- .nv.info                  --------------------------
	.section	.nv.info,"",@"SHT_CUDA_INFO"
	.align	4


	//----- nvinfo : EIATTR_REGCOUNT
	.align		4
        /*0000*/ 	.byte	0x04, 0x2f
        /*0002*/ 	.short	(.L_1 - .L_0)
	.align		4
.L_0:
        /*0004*/ 	.word	index@(_Z12vectorAddGPUPfS_S_i)
        /*0008*/ 	.word	0x0000000c


	//----- nvinfo : EIATTR_FRAME_SIZE
	.align		4
.L_1:
        /*000c*/ 	.byte	0x04, 0x11
        /*000e*/ 	.short	(.L_3 - .L_2)
	.align		4
.L_2:
        /*0010*/ 	.word	index@(_Z12vectorAddGPUPfS_S_i)
        /*0014*/ 	.word	0x00000000


	//----- nvinfo : EIATTR_MIN_STACK_SIZE
	.align		4
.L_3:
        /*0018*/ 	.byte	0x04, 0x12
        /*001a*/ 	.short	(.L_5 - .L_4)
	.align		4
.L_4:
        /*001c*/ 	.word	index@(_Z12vectorAddGPUPfS_S_i)
        /*0020*/ 	.word	0x00000000
.L_5:


//--------------------- .nv.compat                --------------------------
	.section	.nv.compat,"",@"SHT_CUDA_COMPAT_INFO"
	.align	4
        /*0000*/ 	.byte	0x02, 0x09, 0x00, 0x00, 0x02, 0x02, 0x01, 0x00, 0x02, 0x05, 0x05, 0x00, 0x03, 0x07, 0x01, 0x01
        /*0010*/ 	.byte	0x02, 0x03, 0x00, 0x00, 0x02, 0x06, 0x01, 0x00, 0x04, 0x0b, 0x08, 0x00, 0x09, 0x00, 0x00, 0x00
        /*0020*/ 	.byte	0x00, 0x00, 0x00, 0x00


//--------------------- .nv.info._Z12vectorAddGPUPfS_S_i --------------------------
	.section	.nv.info._Z12vectorAddGPUPfS_S_i,"",@"SHT_CUDA_INFO"
	.sectionflags	@""
	.align	4


	//----- nvinfo : EIATTR_CUDA_API_VERSION
	.align		4
        /*0000*/ 	.byte	0x04, 0x37
        /*0002*/ 	.short	(.L_7 - .L_6)
.L_6:
        /*0004*/ 	.word	0x00000082


	//----- nvinfo : EIATTR_KPARAM_INFO
	.align		4
.L_7:
        /*0008*/ 	.byte	0x04, 0x17
        /*000a*/ 	.short	(.L_9 - .L_8)
.L_8:
        /*000c*/ 	.word	0x00000000
        /*0010*/ 	.short	0x0003
        /*0012*/ 	.short	0x0018
        /*0014*/ 	.byte	0x00, 0xf0, 0x11, 0x00


	//----- nvinfo : EIATTR_KPARAM_INFO
	.align		4
.L_9:
        /*0018*/ 	.byte	0x04, 0x17
        /*001a*/ 	.short	(.L_11 - .L_10)
.L_10:
        /*001c*/ 	.word	0x00000000
        /*0020*/ 	.short	0x0002
        /*0022*/ 	.short	0x0010
        /*0024*/ 	.byte	0x00, 0xf5, 0x21, 0x00


	//----- nvinfo : EIATTR_KPARAM_INFO
	.align		4
.L_11:
        /*0028*/ 	.byte	0x04, 0x17
        /*002a*/ 	.short	(.L_13 - .L_12)
.L_12:
        /*002c*/ 	.word	0x00000000
        /*0030*/ 	.short	0x0001
        /*0032*/ 	.short	0x0008
        /*0034*/ 	.byte	0x00, 0xf5, 0x21, 0x00


	//----- nvinfo : EIATTR_KPARAM_INFO
	.align		4
.L_13:
        /*0038*/ 	.byte	0x04, 0x17
        /*003a*/ 	.short	(.L_15 - .L_14)
.L_14:
        /*003c*/ 	.word	0x00000000
        /*0040*/ 	.short	0x0000
        /*0042*/ 	.short	0x0000
        /*0044*/ 	.byte	0x00, 0xf5, 0x21, 0x00


	//----- nvinfo : EIATTR_SPARSE_MMA_MASK
	.align		4
.L_15:
        /*0048*/ 	.byte	0x03, 0x50
        /*004a*/ 	.short	0x0000


	//----- nvinfo : EIATTR_MAXREG_COUNT
	.align		4
        /*004c*/ 	.byte	0x03, 0x1b
        /*004e*/ 	.short	0x00ff


	//----- nvinfo : EIATTR_MERCURY_ISA_VERSION
	.align		4
        /*0050*/ 	.byte	0x03, 0x5f
        /*0052*/ 	.short	0x0101


	//----- nvinfo : EIATTR_VRC_CTA_INIT_COUNT
	.align		4
        /*0054*/ 	.byte	0x02, 0x4a
	.zero		1
	.zero		1


	//----- nvinfo : EIATTR_EXIT_INSTR_OFFSETS
	.align		4
        /*0058*/ 	.byte	0x04, 0x1c
        /*005a*/ 	.short	(.L_17 - .L_16)


	//   ....[0]....
.L_16:
        /*005c*/ 	.word	0x00000070


	//   ....[1]....
        /*0060*/ 	.word	0x00000130


	//----- nvinfo : EIATTR_CBANK_PARAM_SIZE
	.align		4
.L_17:
        /*0064*/ 	.byte	0x03, 0x19
        /*0066*/ 	.short	0x001c


	//----- nvinfo : EIATTR_PARAM_CBANK
	.align		4
        /*0068*/ 	.byte	0x04, 0x0a
        /*006a*/ 	.short	(.L_19 - .L_18)
	.align		4
.L_18:
        /*006c*/ 	.word	index@(.nv.constant0._Z12vectorAddGPUPfS_S_i)
        /*0070*/ 	.short	0x0380
        /*0072*/ 	.short	0x001c


	//----- nvinfo : EIATTR_SW_WAR
	.align		4
.L_19:
        /*0074*/ 	.byte	0x04, 0x36
        /*0076*/ 	.short	(.L_21 - .L_20)
.L_20:
        /*0078*/ 	.word	0x00000008
.L_21:


//--------------------- .nv.callgraph             --------------------------
	.section	.nv.callgraph,"",@"SHT_CUDA_CALLGRAPH"
	.align	4
	.sectionentsize	8
	.align		4
        /*0000*/ 	.word	0x00000000
	.align		4
        /*0004*/ 	.word	0xffffffff
	.align		4
        /*0008*/ 	.word	0x00000000
	.align		4
        /*000c*/ 	.word	0xfffffffe
	.align		4
        /*0010*/ 	.word	0x00000000
	.align		4
        /*0014*/ 	.word	0xfffffffd
	.align		4
        /*0018*/ 	.word	0x00000000
	.align		4
        /*001c*/ 	.word	0xfffffffc


//--------------------- .text._Z12vectorAddGPUPfS_S_i --------------------------
	.section	.text._Z12vectorAddGPUPfS_S_i,"ax",@progbits
	.align	128
        .global         _Z12vectorAddGPUPfS_S_i
        .type           _Z12vectorAddGPUPfS_S_i,@function
        .size           _Z12vectorAddGPUPfS_S_i,(.L_x_1 - _Z12vectorAddGPUPfS_S_i)
        .other          _Z12vectorAddGPUPfS_S_i,@"STO_CUDA_ENTRY STV_DEFAULT"
_Z12vectorAddGPUPfS_S_i:
.text._Z12vectorAddGPUPfS_S_i:
[----:B------:R-:W-:Y:S01]  /*0000*/  LDC R1, c[0x0][0x37c] ;  /* 0x0000df00ff017b82 */ /* 0x000fe20000000800 */
[----:B------:R-:W0:Y:S07]  /*0010*/  S2R R0, SR_TID.X ;  /* 0x0000000000007919 */ /* 0x000e2e0000002100 */
[----:B------:R-:W0:Y:S01]  /*0020*/  S2UR UR4, SR_CTAID.X ;  /* 0x00000000000479c3 */ /* 0x000e220000002500 */
[----:B------:R-:W1:Y:S07]  /*0030*/  LDCU UR5, c[0x0][0x398] ;  /* 0x00007300ff0577ac */ /* 0x000e6e0008000800 */
[----:B------:R-:W0:Y:S02]  /*0040*/  LDC R9, c[0x0][0x360] ;  /* 0x0000d800ff097b82 */ /* 0x000e240000000800 */
[----:B0-----:R-:W-:-:S05]  /*0050*/  IMAD R9, R9, UR4, R0 ;  /* 0x0000000409097c24 */ /* 0x001fca000f8e0200 */
[----:B-1----:R-:W-:-:S13]  /*0060*/  ISETP.GE.AND P0, PT, R9, UR5, PT ;  /* 0x0000000509007c0c */ /* 0x002fda000bf06270 */
[----:B------:R-:W-:Y:S05]  /*0070*/  @P0 EXIT ;  /* 0x000000000000094d */ /* 0x000fea0003800000 */
[----:B------:R-:W0:Y:S01]  /*0080*/  LDC.64 R2, c[0x0][0x380] ;  /* 0x0000e000ff027b82 */ /* 0x000e220000000a00 */
[----:B------:R-:W1:Y:S07]  /*0090*/  LDCU.64 UR4, c[0x0][0x358] ;  /* 0x00006b00ff0477ac */ /* 0x000e6e0008000a00 */
[----:B------:R-:W2:Y:S08]  /*00a0*/  LDC.64 R4, c[0x0][0x388] ;  /* 0x0000e200ff047b82 */ /* 0x000eb00000000a00 */
[----:B------:R-:W3:Y:S01]  /*00b0*/  LDC.64 R6, c[0x0][0x390] ;  /* 0x0000e400ff067b82 */ /* 0x000ee20000000a00 */
[----:B0-----:R-:W-:-:S06]  /*00c0*/  IMAD.WIDE R2, R9, 0x4, R2 ;  /* 0x0000000409027825 */ /* 0x001fcc00078e0202 */
[----:B-1----:R-:W4:Y:S01]  /*00d0*/  LDG.E.CONSTANT R2, desc[UR4][R2.64] ;  /* 0x0000000402027981 */ /* 0x002f22000c1e9900 */
[----:B--2---:R-:W-:-:S06]  /*00e0*/  IMAD.WIDE R4, R9, 0x4, R4 ;  /* 0x0000000409047825 */ /* 0x004fcc00078e0204 */
[----:B------:R-:W4:Y:S01]  /*00f0*/  LDG.E.CONSTANT R5, desc[UR4][R4.64] ;  /* 0x0000000404057981 */ /* 0x000f22000c1e9900 */
[----:B---3--:R-:W-:-:S04]  /*0100*/  IMAD.WIDE R6, R9, 0x4, R6 ;  /* 0x0000000409067825 */ /* 0x008fc800078e0206 */
[----:B----4-:R-:W-:-:S05]  /*0110*/  FADD R9, R2, R5 ;  /* 0x0000000502097221 */ /* 0x010fca0000000000 */
[----:B------:R-:W-:Y:S01]  /*0120*/  STG.E desc[UR4][R6.64], R9 ;  /* 0x0000000906007986 */ /* 0x000fe2000c101904 */
[----:B------:R-:W-:Y:S05]  /*0130*/  EXIT ;  /* 0x000000000000794d */ /* 0x000fea0003800000 */
.L_x_0:
[----:B------:R-:W-:-:S00]  /*0140*/  BRA `(.L_x_0) ;  /* 0xfffffffc00fc7947 */ /* 0x000fc0000383ffff */
[----:B------:R-:W-:-:S00]  /*0150*/  NOP ;  /* 0x0000000000007918 */ /* 0x000fc00000000000 */
        /* <DEDUP_REMOVED lines=10> */
.L_x_1:


//--------------------- .nv.shared.reserved.0     --------------------------
	.section	.nv.shared.reserved.0,"aw",@nobits
	.weak		__nv_reservedSMEM_offset_0_alias
	.size		__nv_reservedSMEM_offset_0_alias, 0, 64
	.other		__nv_reservedSMEM_offset_0_alias,@"STO_CUDA_RESERVED_SHARED STV_DEFAULT"
__nv_reservedSMEM_offset_0_alias:
	.zero		0
	.zero		64


//--------------------- .nv.constant0._Z12vectorAddGPUPfS_S_i --------------------------
	.section	.nv.constant0._Z12vectorAddGPUPfS_S_i,"a",@progbits
	.sectionflags	@""
	.align	4
.nv.constant0._Z12vectorAddGPUPfS_S_i:
	.zero		924


//--------------------- SYMBOLS --------------------------

	.type		.nv.reservedSmem.offset0,@object
	.size		.nv.reservedSmem.offset0,0x4
